//
// Generated by NVIDIA NVVM Compiler
//
// Compiler Build ID: CL-36424714
// Cuda compilation tools, release 13.0, V13.0.88
// Based on NVVM 20.0.0
//

.version 9.0
.target sm_100
.address_size 64

	// .globl	_Z20KNearestNeighborsGPUP6float3Pii

.visible .entry _Z20KNearestNeighborsGPUP6float3Pii(
	.param .u64 .ptr .align 1 _Z20KNearestNeighborsGPUP6float3Pii_param_0,
	.param .u64 .ptr .align 1 _Z20KNearestNeighborsGPUP6float3Pii_param_1,
	.param .u32 _Z20KNearestNeighborsGPUP6float3Pii_param_2
)
{
	.reg .pred 	%p<25>;
	.reg .b32 	%r<59>;
	.reg .b32 	%f<147>;
	.reg .b64 	%rd<27>;

	ld.param.u64 	%rd12, [_Z20KNearestNeighborsGPUP6float3Pii_param_0];
	ld.param.u64 	%rd11, [_Z20KNearestNeighborsGPUP6float3Pii_param_1];
	ld.param.u32 	%r31, [_Z20KNearestNeighborsGPUP6float3Pii_param_2];
	cvta.to.global.u64 	%rd1, %rd12;
	mov.u32 	%r32, %ctaid.x;
	mov.u32 	%r33, %ntid.x;
	mov.u32 	%r34, %tid.x;
	mad.lo.s32 	%r1, %r32, %r33, %r34;
	setp.ge.s32 	%p1, %r1, %r31;
	@%p1 bra 	$L__BB0_40;
	cvta.to.global.u64 	%rd13, %rd11;
	mul.wide.s32 	%rd14, %r1, 12;
	add.s64 	%rd15, %rd1, %rd14;
	ld.global.f32 	%f1, [%rd15];
	ld.global.f32 	%f2, [%rd15+4];
	ld.global.f32 	%f3, [%rd15+8];
	setp.lt.s32 	%p2, %r1, 1;
	mul.wide.s32 	%rd16, %r1, 4;
	add.s64 	%rd2, %rd13, %rd16;
	mov.b32 	%r52, 0;
	mov.f32 	%f128, 0f7F7FFFFF;
	@%p2 bra 	$L__BB0_18;
	min.s32 	%r38, %r1, %r31;
	max.s32 	%r2, %r38, 1;
	and.b32  	%r3, %r2, 3;
	setp.lt.s32 	%p3, %r38, 4;
	mov.f32 	%f128, 0f7F7FFFFF;
	mov.b32 	%r52, 0;
	@%p3 bra 	$L__BB0_13;
	and.b32  	%r52, %r2, 2147483644;
	mov.f32 	%f128, 0f7F7FFFFF;
	mov.b32 	%r47, 0;
$L__BB0_4:
	mul.wide.u32 	%rd17, %r47, 12;
	add.s64 	%rd3, %rd1, %rd17;
	ld.global.f32 	%f39, [%rd3];
	ld.global.f32 	%f40, [%rd3+4];
	ld.global.f32 	%f41, [%rd3+8];
	sub.f32 	%f42, %f1, %f39;
	sub.f32 	%f43, %f2, %f40;
	mul.f32 	%f44, %f43, %f43;
	fma.rn.f32 	%f45, %f42, %f42, %f44;
	sub.f32 	%f46, %f3, %f41;
	fma.rn.f32 	%f5, %f46, %f46, %f45;
	setp.geu.f32 	%p4, %f5, %f128;
	@%p4 bra 	$L__BB0_6;
	st.global.u32 	[%rd2], %r47;
	mov.f32 	%f128, %f5;
$L__BB0_6:
	ld.global.f32 	%f47, [%rd3+12];
	ld.global.f32 	%f48, [%rd3+16];
	ld.global.f32 	%f49, [%rd3+20];
	sub.f32 	%f50, %f1, %f47;
	sub.f32 	%f51, %f2, %f48;
	mul.f32 	%f52, %f51, %f51;
	fma.rn.f32 	%f53, %f50, %f50, %f52;
	sub.f32 	%f54, %f3, %f49;
	fma.rn.f32 	%f7, %f54, %f54, %f53;
	setp.geu.f32 	%p5, %f7, %f128;
	@%p5 bra 	$L__BB0_8;
	add.s32 	%r40, %r47, 1;
	st.global.u32 	[%rd2], %r40;
	mov.f32 	%f128, %f7;
$L__BB0_8:
	ld.global.f32 	%f55, [%rd3+24];
	ld.global.f32 	%f56, [%rd3+28];
	ld.global.f32 	%f57, [%rd3+32];
	sub.f32 	%f58, %f1, %f55;
	sub.f32 	%f59, %f2, %f56;
	mul.f32 	%f60, %f59, %f59;
	fma.rn.f32 	%f61, %f58, %f58, %f60;
	sub.f32 	%f62, %f3, %f57;
	fma.rn.f32 	%f9, %f62, %f62, %f61;
	setp.geu.f32 	%p6, %f9, %f128;
	@%p6 bra 	$L__BB0_10;
	add.s32 	%r41, %r47, 2;
	st.global.u32 	[%rd2], %r41;
	mov.f32 	%f128, %f9;
$L__BB0_10:
	ld.global.f32 	%f63, [%rd3+36];
	ld.global.f32 	%f64, [%rd3+40];
	ld.global.f32 	%f65, [%rd3+44];
	sub.f32 	%f66, %f1, %f63;
	sub.f32 	%f67, %f2, %f64;
	mul.f32 	%f68, %f67, %f67;
	fma.rn.f32 	%f69, %f66, %f66, %f68;
	sub.f32 	%f70, %f3, %f65;
	fma.rn.f32 	%f11, %f70, %f70, %f69;
	setp.geu.f32 	%p7, %f11, %f128;
	@%p7 bra 	$L__BB0_12;
	add.s32 	%r42, %r47, 3;
	st.global.u32 	[%rd2], %r42;
	mov.f32 	%f128, %f11;
$L__BB0_12:
	add.s32 	%r47, %r47, 4;
	setp.ne.s32 	%p8, %r47, %r52;
	@%p8 bra 	$L__BB0_4;
$L__BB0_13:
	setp.eq.s32 	%p9, %r3, 0;
	@%p9 bra 	$L__BB0_18;
	mul.wide.u32 	%rd18, %r52, 12;
	add.s64 	%rd19, %rd18, %rd1;
	add.s64 	%rd25, %rd19, 8;
	neg.s32 	%r50, %r3;
$L__BB0_15:
	.pragma "nounroll";
	ld.global.f32 	%f71, [%rd25+-8];
	ld.global.f32 	%f72, [%rd25+-4];
	ld.global.f32 	%f73, [%rd25];
	sub.f32 	%f74, %f1, %f71;
	sub.f32 	%f75, %f2, %f72;
	mul.f32 	%f76, %f75, %f75;
	fma.rn.f32 	%f77, %f74, %f74, %f76;
	sub.f32 	%f78, %f3, %f73;
	fma.rn.f32 	%f16, %f78, %f78, %f77;
	setp.geu.f32 	%p10, %f16, %f128;
	@%p10 bra 	$L__BB0_17;
	st.global.u32 	[%rd2], %r52;
	mov.f32 	%f128, %f16;
$L__BB0_17:
	add.s32 	%r52, %r52, 1;
	add.s64 	%rd25, %rd25, 12;
	add.s32 	%r50, %r50, 1;
	setp.ne.s32 	%p11, %r50, 0;
	@%p11 bra 	$L__BB0_15;
$L__BB0_18:
	setp.ge.s32 	%p12, %r52, %r31;
	@%p12 bra 	$L__BB0_23;
	setp.eq.s32 	%p13, %r1, %r52;
	@%p13 bra 	$L__BB0_22;
	mul.wide.u32 	%rd20, %r52, 12;
	add.s64 	%rd21, %rd1, %rd20;
	ld.global.f32 	%f79, [%rd21];
	ld.global.f32 	%f80, [%rd21+4];
	ld.global.f32 	%f81, [%rd21+8];
	sub.f32 	%f82, %f1, %f79;
	sub.f32 	%f83, %f2, %f80;
	mul.f32 	%f84, %f83, %f83;
	fma.rn.f32 	%f85, %f82, %f82, %f84;
	sub.f32 	%f86, %f3, %f81;
	fma.rn.f32 	%f19, %f86, %f86, %f85;
	setp.geu.f32 	%p14, %f19, %f128;
	@%p14 bra 	$L__BB0_22;
	st.global.u32 	[%rd2], %r52;
	mov.f32 	%f128, %f19;
$L__BB0_22:
	add.s32 	%r52, %r52, 1;
$L__BB0_23:
	setp.ge.s32 	%p15, %r52, %r31;
	@%p15 bra 	$L__BB0_40;
	sub.s32 	%r43, %r31, %r52;
	and.b32  	%r17, %r43, 3;
	setp.eq.s32 	%p16, %r17, 0;
	mov.u32 	%r56, %r52;
	@%p16 bra 	$L__BB0_29;
	mul.wide.u32 	%rd22, %r52, 12;
	add.s64 	%rd23, %rd22, %rd1;
	add.s64 	%rd26, %rd23, 8;
	neg.s32 	%r54, %r17;
	mov.u32 	%r56, %r52;
$L__BB0_26:
	.pragma "nounroll";
	ld.global.f32 	%f87, [%rd26+-8];
	ld.global.f32 	%f88, [%rd26+-4];
	ld.global.f32 	%f89, [%rd26];
	sub.f32 	%f90, %f1, %f87;
	sub.f32 	%f91, %f2, %f88;
	mul.f32 	%f92, %f91, %f91;
	fma.rn.f32 	%f93, %f90, %f90, %f92;
	sub.f32 	%f94, %f3, %f89;
	fma.rn.f32 	%f23, %f94, %f94, %f93;
	setp.geu.f32 	%p17, %f23, %f128;
	@%p17 bra 	$L__BB0_28;
	st.global.u32 	[%rd2], %r56;
	mov.f32 	%f128, %f23;
$L__BB0_28:
	add.s32 	%r56, %r56, 1;
	add.s64 	%rd26, %rd26, 12;
	add.s32 	%r54, %r54, 1;
	setp.ne.s32 	%p18, %r54, 0;
	@%p18 bra 	$L__BB0_26;
$L__BB0_29:
	sub.s32 	%r44, %r52, %r31;
	setp.gt.u32 	%p19, %r44, -4;
	@%p19 bra 	$L__BB0_40;
	sub.s32 	%r58, %r56, %r31;
	add.s32 	%r57, %r56, 1;
$L__BB0_31:
	add.s32 	%r28, %r57, -1;
	mul.wide.u32 	%rd24, %r28, 12;
	add.s64 	%rd10, %rd1, %rd24;
	ld.global.f32 	%f95, [%rd10];
	ld.global.f32 	%f96, [%rd10+4];
	ld.global.f32 	%f97, [%rd10+8];
	sub.f32 	%f98, %f1, %f95;
	sub.f32 	%f99, %f2, %f96;
	mul.f32 	%f100, %f99, %f99;
	fma.rn.f32 	%f101, %f98, %f98, %f100;
	sub.f32 	%f102, %f3, %f97;
	fma.rn.f32 	%f27, %f102, %f102, %f101;
	setp.geu.f32 	%p20, %f27, %f128;
	@%p20 bra 	$L__BB0_33;
	st.global.u32 	[%rd2], %r28;
	mov.f32 	%f128, %f27;
$L__BB0_33:
	ld.global.f32 	%f103, [%rd10+12];
	ld.global.f32 	%f104, [%rd10+16];
	ld.global.f32 	%f105, [%rd10+20];
	sub.f32 	%f106, %f1, %f103;
	sub.f32 	%f107, %f2, %f104;
	mul.f32 	%f108, %f107, %f107;
	fma.rn.f32 	%f109, %f106, %f106, %f108;
	sub.f32 	%f110, %f3, %f105;
	fma.rn.f32 	%f29, %f110, %f110, %f109;
	setp.geu.f32 	%p21, %f29, %f128;
	@%p21 bra 	$L__BB0_35;
	st.global.u32 	[%rd2], %r57;
	mov.f32 	%f128, %f29;
$L__BB0_35:
	ld.global.f32 	%f111, [%rd10+24];
	ld.global.f32 	%f112, [%rd10+28];
	ld.global.f32 	%f113, [%rd10+32];
	sub.f32 	%f114, %f1, %f111;
	sub.f32 	%f115, %f2, %f112;
	mul.f32 	%f116, %f115, %f115;
	fma.rn.f32 	%f117, %f114, %f114, %f116;
	sub.f32 	%f118, %f3, %f113;
	fma.rn.f32 	%f31, %f118, %f118, %f117;
	setp.geu.f32 	%p22, %f31, %f128;
	@%p22 bra 	$L__BB0_37;
	add.s32 	%r45, %r57, 1;
	st.global.u32 	[%rd2], %r45;
	mov.f32 	%f128, %f31;
$L__BB0_37:
	ld.global.f32 	%f119, [%rd10+36];
	ld.global.f32 	%f120, [%rd10+40];
	ld.global.f32 	%f121, [%rd10+44];
	sub.f32 	%f122, %f1, %f119;
	sub.f32 	%f123, %f2, %f120;
	mul.f32 	%f124, %f123, %f123;
	fma.rn.f32 	%f125, %f122, %f122, %f124;
	sub.f32 	%f126, %f3, %f121;
	fma.rn.f32 	%f33, %f126, %f126, %f125;
	setp.geu.f32 	%p23, %f33, %f128;
	@%p23 bra 	$L__BB0_39;
	add.s32 	%r46, %r57, 2;
	st.global.u32 	[%rd2], %r46;
	mov.f32 	%f128, %f33;
$L__BB0_39:
	add.s32 	%r58, %r58, 4;
	add.s32 	%r57, %r57, 4;
	setp.ne.s32 	%p24, %r58, 0;
	@%p24 bra 	$L__BB0_31;
$L__BB0_40:
	ret;

}


// ===== COMPILED SASS (sm_100) =====

	.target	sm_100

	.elftype	@"ET_EXEC"


//--------------------- .note.nv.tkinfo           --------------------------
	.section	.note.nv.tkinfo,"",@"SHT_NOTE"
	.sectionflags	@"SHF_NOTE_NV_TKINFO"
	.tkinfo
        /*0018*/ 	.word	0x00000002
        /*0030*/ 	.string	""
        /*0030*/ 	.string	"ptxas"
        /*0030*/ 	.string	"Cuda compilation tools, release 13.0, V13.0.88"
        /*0030*/ 	.string	"Build cuda_13.0.r13.0/compiler.36424714_0"
        /*0030*/ 	.string	"-arch sm_100 -m 64 "



//--------------------- .note.nv.cuinfo           --------------------------
	.section	.note.nv.cuinfo,"",@"SHT_NOTE"
	.sectionflags	@"SHF_NOTE_NV_CUINFO"
        /*0018*/ 	.short	0x0002
        /*001a*/ 	.short	0x0064
        /*001c*/ 	.short	0x0082
	.zero		2


//--------------------- .nv.info                  --------------------------
	.section	.nv.info,"",@"SHT_CUDA_INFO"
	.align	4


	//----- nvinfo : EIATTR_REGCOUNT
	.align		4
        /*0000*/ 	.byte	0x04, 0x2f
        /*0002*/ 	.short	(.L_1 - .L_0)
	.align		4
.L_0:
        /*0004*/ 	.word	index@(_Z20KNearestNeighborsGPUP6float3Pii)
        /*0008*/ 	.word	0x0000001a


	//----- nvinfo : EIATTR_FRAME_SIZE
	.align		4
.L_1:
        /*000c*/ 	.byte	0x04, 0x11
        /*000e*/ 	.short	(.L_3 - .L_2)
	.align		4
.L_2:
        /*0010*/ 	.word	index@(_Z20KNearestNeighborsGPUP6float3Pii)
        /*0014*/ 	.word	0x00000000


	//----- nvinfo : EIATTR_MIN_STACK_SIZE
	.align		4
.L_3:
        /*0018*/ 	.byte	0x04, 0x12
        /*001a*/ 	.short	(.L_5 - .L_4)
	.align		4
.L_4:
        /*001c*/ 	.word	index@(_Z20KNearestNeighborsGPUP6float3Pii)
        /*0020*/ 	.word	0x00000000
.L_5:


//--------------------- .nv.compat                --------------------------
	.section	.nv.compat,"",@"SHT_CUDA_COMPAT_INFO"
	.align	4
        /*0000*/ 	.byte	0x02, 0x09, 0x00, 0x00, 0x02, 0x02, 0x01, 0x00, 0x02, 0x05, 0x05, 0x00, 0x03, 0x07, 0x01, 0x01
        /*0010*/ 	.byte	0x02, 0x03, 0x00, 0x00, 0x02, 0x06, 0x01, 0x00, 0x04, 0x0b, 0x08, 0x00, 0x09, 0x00, 0x00, 0x00
        /*0020*/ 	.byte	0x00, 0x00, 0x00, 0x00


//--------------------- .nv.info._Z20KNearestNeighborsGPUP6float3Pii --------------------------
	.section	.nv.info._Z20KNearestNeighborsGPUP6float3Pii,"",@"SHT_CUDA_INFO"
	.sectionflags	@""
	.align	4


	//----- nvinfo : EIATTR_CUDA_API_VERSION
	.align		4
        /*0000*/ 	.byte	0x04, 0x37
        /*0002*/ 	.short	(.L_7 - .L_6)
.L_6:
        /*0004*/ 	.word	0x00000082


	//----- nvinfo : EIATTR_KPARAM_INFO
	.align		4
.L_7:
        /*0008*/ 	.byte	0x04, 0x17
        /*000a*/ 	.short	(.L_9 - .L_8)
.L_8:
        /*000c*/ 	.word	0x00000000
        /*0010*/ 	.short	0x0002
        /*0012*/ 	.short	0x0010
        /*0014*/ 	.byte	0x00, 0xf0, 0x11, 0x00


	//----- nvinfo : EIATTR_KPARAM_INFO
	.align		4
.L_9:
        /*0018*/ 	.byte	0x04, 0x17
        /*001a*/ 	.short	(.L_11 - .L_10)
.L_10:
        /*001c*/ 	.word	0x00000000
        /*0020*/ 	.short	0x0001
        /*0022*/ 	.short	0x0008
        /*0024*/ 	.byte	0x00, 0xf5, 0x21, 0x00


	//----- nvinfo : EIATTR_KPARAM_INFO
	.align		4
.L_11:
        /*0028*/ 	.byte	0x04, 0x17
        /*002a*/ 	.short	(.L_13 - .L_12)
.L_12:
        /*002c*/ 	.word	0x00000000
        /*0030*/ 	.short	0x0000
        /*0032*/ 	.short	0x0000
        /*0034*/ 	.byte	0x00, 0xf5, 0x21, 0x00


	//----- nvinfo : EIATTR_SPARSE_MMA_MASK
	.align		4
.L_13:
        /*0038*/ 	.byte	0x03, 0x50
        /*003a*/ 	.short	0x0000


	//----- nvinfo : EIATTR_MAXREG_COUNT
	.align		4
        /*003c*/ 	.byte	0x03, 0x1b
        /*003e*/ 	.short	0x00ff


	//----- nvinfo : EIATTR_MERCURY_ISA_VERSION
	.align		4
        /*0040*/ 	.byte	0x03, 0x5f
        /*0042*/ 	.short	0x0101


	//----- nvinfo : EIATTR_VRC_CTA_INIT_COUNT
	.align		4
        /*0044*/ 	.byte	0x02, 0x4a
	.zero		1
	.zero		1


	//----- nvinfo : EIATTR_EXIT_INSTR_OFFSETS
	.align		4
        /*0048*/ 	.byte	0x04, 0x1c
        /*004a*/ 	.short	(.L_15 - .L_14)


	//   ....[0]....
.L_14:
        /*004c*/ 	.word	0x00000070


	//   ....[1]....
        /*0050*/ 	.word	0x000008b0


	//   ....[2]....
        /*0054*/ 	.word	0x00000ad0


	//   ....[3]....
        /*0058*/ 	.word	0x00000e90


	//----- nvinfo : EIATTR_CRS_STACK_SIZE
	.align		4
.L_15:
        /*005c*/ 	.byte	0x04, 0x1e
        /*005e*/ 	.short	(.L_17 - .L_16)
.L_16:
        /*0060*/ 	.word	0x00000000


	//----- nvinfo : EIATTR_CBANK_PARAM_SIZE
	.align		4
.L_17:
        /*0064*/ 	.byte	0x03, 0x19
        /*0066*/ 	.short	0x0014


	//----- nvinfo : EIATTR_PARAM_CBANK
	.align		4
        /*0068*/ 	.byte	0x04, 0x0a
        /*006a*/ 	.short	(.L_19 - .L_18)
	.align		4
.L_18:
        /*006c*/ 	.word	index@(.nv.constant0._Z20KNearestNeighborsGPUP6float3Pii)
        /*0070*/ 	.short	0x0380
        /*0072*/ 	.short	0x0014


	//----- nvinfo : EIATTR_SW_WAR
	.align		4
.L_19:
        /*0074*/ 	.byte	0x04, 0x36
        /*0076*/ 	.short	(.L_21 - .L_20)
.L_20:
        /*0078*/ 	.word	0x00000008
.L_21:


//--------------------- .nv.callgraph             --------------------------
	.section	.nv.callgraph,"",@"SHT_CUDA_CALLGRAPH"
	.align	4
	.sectionentsize	8
	.align		4
        /*0000*/ 	.word	0x00000000
	.align		4
        /*0004*/ 	.word	0xffffffff
	.align		4
        /*0008*/ 	.word	0x00000000
	.align		4
        /*000c*/ 	.word	0xfffffffe
	.align		4
        /*0010*/ 	.word	0x00000000
	.align		4
        /*0014*/ 	.word	0xfffffffd
	.align		4
        /*0018*/ 	.word	0x00000000
	.align		4
        /*001c*/ 	.word	0xfffffffc


//--------------------- .text._Z20KNearestNeighborsGPUP6float3Pii --------------------------
	.section	.text._Z20KNearestNeighborsGPUP6float3Pii,"ax",@progbits
	.align	128
        .global         _Z20KNearestNeighborsGPUP6float3Pii
        .type           _Z20KNearestNeighborsGPUP6float3Pii,@function
        .size           _Z20KNearestNeighborsGPUP6float3Pii,(.L_x_15 - _Z20KNearestNeighborsGPUP6float3Pii)
        .other          _Z20KNearestNeighborsGPUP6float3Pii,@"STO_CUDA_ENTRY STV_DEFAULT"
_Z20KNearestNeighborsGPUP6float3Pii:
.text._Z20KNearestNeighborsGPUP6float3Pii:
[----:B------:R-:W-:Y:S01]  /*0000*/  LDC R1, c[0x0][0x37c] ;  /* 0x0000df00ff017b82 */ /* 0x000fe20000000800 */
[----:B------:R-:W0:Y:S07]  /*0010*/  S2R R3, SR_TID.X ;  /* 0x0000000000037919 */ /* 0x000e2e0000002100 */
[----:B------:R-:W0:Y:S01]  /*0020*/  S2UR UR4, SR_CTAID.X ;  /* 0x00000000000479c3 */ /* 0x000e220000002500 */
[----:B------:R-:W1:Y:S07]  /*0030*/  LDCU UR6, c[0x0][0x390] ;  /* 0x00007200ff0677ac */ /* 0x000e6e0008000800 */
[----:B------:R-:W0:Y:S02]  /*0040*/  LDC R12, c[0x0][0x360] ;  /* 0x0000d800ff0c7b82 */ /* 0x000e240000000800 */
[----:B0-----:R-:W-:-:S05]  /*0050*/  IMAD R12, R12, UR4, R3 ;  /* 0x000000040c0c7c24 */ /* 0x001fca000f8e0203 */
[----:B-1----:R-:W-:-:S13]  /*0060*/  ISETP.GE.AND P0, PT, R12, UR6, PT ;  /* 0x000000060c007c0c */ /* 0x002fda000bf06270 */
[----:B------:R-:W-:Y:S05]  /*0070*/  @P0 EXIT ;  /* 0x000000000000094d */ /* 0x000fea0003800000 */
[----:B------:R-:W0:Y:S01]  /*0080*/  LDC.64 R8, c[0x0][0x380] ;  /* 0x0000e000ff087b82 */ /* 0x000e220000000a00 */
[----:B------:R-:W1:Y:S07]  /*0090*/  LDCU.64 UR4, c[0x0][0x358] ;  /* 0x00006b00ff0477ac */ /* 0x000e6e0008000a00 */
[----:B------:R-:W2:Y:S01]  /*00a0*/  LDC.64 R2, c[0x0][0x388] ;  /* 0x0000e200ff027b82 */ /* 0x000ea20000000a00 */
[----:B0-----:R-:W-:-:S05]  /*00b0*/  IMAD.WIDE R10, R12, 0xc, R8 ;  /* 0x0000000c0c0a7825 */ /* 0x001fca00078e0208 */
[----:B-1----:R0:W5:Y:S04]  /*00c0*/  LDG.E R0, desc[UR4][R10.64] ;  /* 0x000000040a007981 */ /* 0x002168000c1e1900 */
[----:B------:R0:W5:Y:S04]  /*00d0*/  LDG.E R4, desc[UR4][R10.64+0x4] ;  /* 0x000004040a047981 */ /* 0x000168000c1e1900 */
[----:B------:R0:W5:Y:S01]  /*00e0*/  LDG.E R6, desc[UR4][R10.64+0x8] ;  /* 0x000008040a067981 */ /* 0x000162000c1e1900 */
[C---:B------:R-:W-:Y:S01]  /*00f0*/  ISETP.GE.AND P0, PT, R12.reuse, 0x1, PT ;  /* 0x000000010c00780c */ /* 0x040fe20003f06270 */
[----:B------:R-:W-:Y:S01]  /*0100*/  BSSY.RECONVERGENT B0, `(.L_x_0) ;  /* 0x0000061000007945 */ /* 0x000fe20003800200 */
[----:B------:R-:W-:Y:S01]  /*0110*/  HFMA2 R7, -RZ, RZ, 0, 0 ;  /* 0x00000000ff077431 */ /* 0x000fe200000001ff */
[----:B------:R-:W-:Y:S01]  /*0120*/  MOV R5, 0x7f7fffff ;  /* 0x7f7fffff00057802 */ /* 0x000fe20000000f00 */
[----:B--2---:R-:W-:-:S09]  /*0130*/  IMAD.WIDE R2, R12, 0x4, R2 ;  /* 0x000000040c027825 */ /* 0x004fd200078e0202 */
[----:B0-----:R-:W-:Y:S05]  /*0140*/  @!P0 BRA `(.L_x_1) ;  /* 0x0000000400708947 */ /* 0x001fea0003800000 */
[----:B------:R-:W-:Y:S01]  /*0150*/  VIMNMX R5, PT, PT, R12, UR6, PT ;  /* 0x000000060c057c48 */ /* 0x000fe2000bfe0100 */
[----:B------:R-:W-:Y:S01]  /*0160*/  BSSY.RECONVERGENT B1, `(.L_x_2) ;  /* 0x0000043000017945 */ /* 0x000fe20003800200 */
[----:B------:R-:W-:Y:S02]  /*0170*/  MOV R7, RZ ;  /* 0x000000ff00077202 */ /* 0x000fe40000000f00 */
[C---:B------:R-:W-:Y:S02]  /*0180*/  ISETP.GE.AND P1, PT, R5.reuse, 0x4, PT ;  /* 0x000000040500780c */ /* 0x040fe40003f26270 */
[----:B------:R-:W-:Y:S02]  /*0190*/  VIMNMX R10, PT, PT, R5, 0x1, !PT ;  /* 0x00000001050a7848 */ /* 0x000fe40007fe0100 */
[----:B------:R-:W-:Y:S02]  /*01a0*/  MOV R5, 0x7f7fffff ;  /* 0x7f7fffff00057802 */ /* 0x000fe40000000f00 */
[----:B------:R-:W-:-:S04]  /*01b0*/  LOP3.LUT R13, R10, 0x3, RZ, 0xc0, !PT ;  /* 0x000000030a0d7812 */ /* 0x000fc800078ec0ff */
[----:B------:R-:W-:-:S03]  /*01c0*/  ISETP.NE.AND P0, PT, R13, RZ, PT ;  /* 0x000000ff0d00720c */ /* 0x000fc60003f05270 */
[----:B------:R-:W-:Y:S10]  /*01d0*/  @!P1 BRA `(.L_x_3) ;  /* 0x0000000000ec9947 */ /* 0x000ff40003800000 */
[----:B------:R-:W0:Y:S01]  /*01e0*/  LDC.64 R8, c[0x0][0x380] ;  /* 0x0000e000ff087b82 */ /* 0x000e220000000a00 */
[----:B------:R-:W-:Y:S01]  /*01f0*/  HFMA2 R15, -RZ, RZ, 0, 0 ;  /* 0x00000000ff0f7431 */ /* 0x000fe200000001ff */
[----:B------:R-:W-:Y:S02]  /*0200*/  LOP3.LUT R7, R10, 0x7ffffffc, RZ, 0xc0, !PT ;  /* 0x7ffffffc0a077812 */ /* 0x000fe400078ec0ff */
[----:B------:R-:W-:-:S07]  /*0210*/  MOV R5, 0x7f7fffff ;  /* 0x7f7fffff00057802 */ /* 0x000fce0000000f00 */
.L_x_4:
[----:B0-----:R-:W-:-:S05]  /*0220*/  IMAD.WIDE.U32 R10, R15, 0xc, R8 ;  /* 0x0000000c0f0a7825 */ /* 0x001fca00078e0008 */
[----:B------:R-:W2:Y:S04]  /*0230*/  LDG.E R19, desc[UR4][R10.64+0x4] ;  /* 0x000004040a137981 */ /* 0x000ea8000c1e1900 */
[----:B------:R-:W3:Y:S04]  /*0240*/  LDG.E R17, desc[UR4][R10.64] ;  /* 0x000000040a117981 */ /* 0x000ee8000c1e1900 */
[----:B------:R-:W4:Y:S01]  /*0250*/  LDG.E R21, desc[UR4][R10.64+0x8] ;  /* 0x000008040a157981 */ /* 0x000f22000c1e1900 */
[----:B--2--5:R-:W-:Y:S01]  /*0260*/  FADD R19, R4, -R19 ;  /* 0x8000001304137221 */ /* 0x024fe20000000000 */
[----:B---3--:R-:W-:-:S03]  /*0270*/  FADD R17, R0, -R17 ;  /* 0x8000001100117221 */ /* 0x008fc60000000000 */
[----:B------:R-:W-:Y:S01]  /*0280*/  FMUL R14, R19, R19 ;  /* 0x00000013130e7220 */ /* 0x000fe20000400000 */
[----:B----4-:R-:W-:-:S03]  /*0290*/  FADD R21, R6, -R21 ;  /* 0x8000001506157221 */ /* 0x010fc60000000000 */
[----:B------:R-:W-:-:S04]  /*02a0*/  FFMA R14, R17, R17, R14 ;  /* 0x00000011110e7223 */ /* 0x000fc8000000000e */
[----:B------:R-:W-:-:S05]  /*02b0*/  FFMA R16, R21, R21, R14 ;  /* 0x0000001515107223 */ /* 0x000fca000000000e */
[----:B------:R-:W-:-:S13]  /*02c0*/  FSETP.GEU.AND P1, PT, R16, R5, PT ;  /* 0x000000051000720b */ /* 0x000fda0003f2e000 */
[----:B------:R-:W-:Y:S04]  /*02d0*/  @!P1 STG.E desc[UR4][R2.64], R15 ;  /* 0x0000000f02009986 */ /* 0x000fe8000c101904 */
[----:B------:R-:W2:Y:S04]  /*02e0*/  LDG.E R19, desc[UR4][R10.64+0x10] ;  /* 0x000010040a137981 */ /* 0x000ea8000c1e1900 */
[----:B------:R-:W3:Y:S04]  /*02f0*/  LDG.E R17, desc[UR4][R10.64+0xc] ;  /* 0x00000c040a117981 */ /* 0x000ee8000c1e1900 */
[----:B------:R-:W4:Y:S01]  /*0300*/  LDG.E R21, desc[UR4][R10.64+0x14] ;  /* 0x000014040a157981 */ /* 0x000f22000c1e1900 */
[----:B------:R-:W-:Y:S01]  /*0310*/  @!P1 MOV R5, R16 ;  /* 0x0000001000059202 */ /* 0x000fe20000000f00 */
[----:B--2---:R-:W-:Y:S01]  /*0320*/  FADD R19, R4, -R19 ;  /* 0x8000001304137221 */ /* 0x004fe20000000000 */
[----:B---3--:R-:W-:-:S03]  /*0330*/  FADD R17, R0, -R17 ;  /* 0x8000001100117221 */ /* 0x008fc60000000000 */
[----:B------:R-:W-:Y:S01]  /*0340*/  FMUL R14, R19, R19 ;  /* 0x00000013130e7220 */ /* 0x000fe20000400000 */
[----:B----4-:R-:W-:-:S03]  /*0350*/  FADD R21, R6, -R21 ;  /* 0x8000001506157221 */ /* 0x010fc60000000000 */
[----:B------:R-:W-:-:S04]  /*0360*/  FFMA R14, R17, R17, R14 ;  /* 0x00000011110e7223 */ /* 0x000fc8000000000e */
[----:B------:R-:W-:-:S05]  /*0370*/  FFMA R18, R21, R21, R14 ;  /* 0x0000001515127223 */ /* 0x000fca000000000e */
[----:B------:R-:W-:-:S13]  /*0380*/  FSETP.GEU.AND P1, PT, R18, R5, PT ;  /* 0x000000051200720b */ /* 0x000fda0003f2e000 */
[----:B------:R-:W-:-:S05]  /*0390*/  @!P1 IADD3 R17, PT, PT, R15, 0x1, RZ ;  /* 0x000000010f119810 */ /* 0x000fca0007ffe0ff */
[----:B------:R0:W-:Y:S04]  /*03a0*/  @!P1 STG.E desc[UR4][R2.64], R17 ;  /* 0x0000001102009986 */ /* 0x0001e8000c101904 */
        /* <DEDUP_REMOVED lines=11> */
[----:B0-----:R-:W-:-:S05]  /*0460*/  @!P1 IADD3 R17, PT, PT, R15, 0x2, RZ ;  /* 0x000000020f119810 */ /* 0x001fca0007ffe0ff */
        /* <DEDUP_REMOVED lines=12> */
[C---:B0-----:R-:W-:Y:S02]  /*0530*/  @!P1 IADD3 R17, PT, PT, R15.reuse, 0x3, RZ ;  /* 0x000000030f119810 */ /* 0x041fe40007ffe0ff */
[----:B------:R-:W-:Y:S02]  /*0540*/  IADD3 R15, PT, PT, R15, 0x4, RZ ;  /* 0x000000040f0f7810 */ /* 0x000fe40007ffe0ff */
[----:B------:R-:W-:Y:S01]  /*0550*/  @!P1 MOV R5, R14 ;  /* 0x0000000e00059202 */ /* 0x000fe20000000f00 */
[----:B------:R1:W-:Y:S01]  /*0560*/  @!P1 STG.E desc[UR4][R2.64], R17 ;  /* 0x0000001102009986 */ /* 0x0003e2000c101904 */
[----:B------:R-:W-:-:S13]  /*0570*/  ISETP.NE.AND P2, PT, R15, R7, PT ;  /* 0x000000070f00720c */ /* 0x000fda0003f45270 */
[----:B-1----:R-:W-:Y:S05]  /*0580*/  @P2 BRA `(.L_x_4) ;  /* 0xfffffffc00242947 */ /* 0x002fea000383ffff */
.L_x_3:
[----:B------:R-:W-:Y:S05]  /*0590*/  BSYNC.RECONVERGENT B1 ;  /* 0x0000000000017941 */ /* 0x000fea0003800200 */
.L_x_2:
[----:B------:R-:W-:Y:S05]  /*05a0*/  @!P0 BRA `(.L_x_1) ;  /* 0x0000000000588947 */ /* 0x000fea0003800000 */
[----:B------:R-:W-:Y:S01]  /*05b0*/  IMAD.WIDE.U32 R8, R7, 0xc, R8 ;  /* 0x0000000c07087825 */ /* 0x000fe200078e0008 */
[----:B------:R-:W-:Y:S02]  /*05c0*/  IADD3 R13, PT, PT, -R13, RZ, RZ ;  /* 0x000000ff0d0d7210 */ /* 0x000fe40007ffe1ff */
[----:B------:R-:W-:-:S04]  /*05d0*/  IADD3 R8, P0, PT, R8, 0x8, RZ ;  /* 0x0000000808087810 */ /* 0x000fc80007f1e0ff */
[----:B------:R-:W-:-:S09]  /*05e0*/  IADD3.X R9, PT, PT, RZ, R9, RZ, P0, !PT ;  /* 0x00000009ff097210 */ /* 0x000fd200007fe4ff */
.L_x_5:
[----:B------:R-:W2:Y:S04]  /*05f0*/  LDG.E R15, desc[UR4][R8.64+-0x4] ;  /* 0xfffffc04080f7981 */ /* 0x000ea8000c1e1900 */
[----:B------:R-:W3:Y:S04]  /*0600*/  LDG.E R11, desc[UR4][R8.64+-0x8] ;  /* 0xfffff804080b7981 */ /* 0x000ee8000c1e1900 */
[----:B------:R0:W4:Y:S01]  /*0610*/  LDG.E R17, desc[UR4][R8.64] ;  /* 0x0000000408117981 */ /* 0x000122000c1e1900 */
[----:B------:R-:W-:-:S04]  /*0620*/  IADD3 R13, PT, PT, R13, 0x1, RZ ;  /* 0x000000010d0d7810 */ /* 0x000fc80007ffe0ff */
[----:B------:R-:W-:Y:S02]  /*0630*/  ISETP.NE.AND P2, PT, R13, RZ, PT ;  /* 0x000000ff0d00720c */ /* 0x000fe40003f45270 */
[----:B0-----:R-:W-:-:S04]  /*0640*/  IADD3 R8, P1, PT, R8, 0xc, RZ ;  /* 0x0000000c08087810 */ /* 0x001fc80007f3e0ff */
[----:B------:R-:W-:Y:S01]  /*0650*/  IADD3.X R9, PT, PT, RZ, R9, RZ, P1, !PT ;  /* 0x00000009ff097210 */ /* 0x000fe20000ffe4ff */
[----:B--2--5:R-:W-:Y:S01]  /*0660*/  FADD R15, R4, -R15 ;  /* 0x8000000f040f7221 */ /* 0x024fe20000000000 */
[----:B---3--:R-:W-:-:S03]  /*0670*/  FADD R11, R0, -R11 ;  /* 0x8000000b000b7221 */ /* 0x008fc60000000000 */
[----:B------:R-:W-:Y:S01]  /*0680*/  FMUL R10, R15, R15 ;  /* 0x0000000f0f0a7220 */ /* 0x000fe20000400000 */
[----:B----4-:R-:W-:-:S03]  /*0690*/  FADD R17, R6, -R17 ;  /* 0x8000001106117221 */ /* 0x010fc60000000000 */
[----:B------:R-:W-:-:S04]  /*06a0*/  FFMA R10, R11, R11, R10 ;  /* 0x0000000b0b0a7223 */ /* 0x000fc8000000000a */
[----:B------:R-:W-:-:S05]  /*06b0*/  FFMA R10, R17, R17, R10 ;  /* 0x00000011110a7223 */ /* 0x000fca000000000a */
[----:B------:R-:W-:-:S13]  /*06c0*/  FSETP.GEU.AND P0, PT, R10, R5, PT ;  /* 0x000000050a00720b */ /* 0x000fda0003f0e000 */
[----:B------:R0:W-:Y:S01]  /*06d0*/  @!P0 STG.E desc[UR4][R2.64], R7 ;  /* 0x0000000702008986 */ /* 0x0001e2000c101904 */
[----:B------:R-:W-:Y:S02]  /*06e0*/  @!P0 MOV R5, R10 ;  /* 0x0000000a00058202 */ /* 0x000fe40000000f00 */
[----:B0-----:R-:W-:Y:S01]  /*06f0*/  IADD3 R7, PT, PT, R7, 0x1, RZ ;  /* 0x0000000107077810 */ /* 0x001fe20007ffe0ff */
[----:B------:R-:W-:Y:S06]  /*0700*/  @P2 BRA `(.L_x_5) ;  /* 0xfffffffc00b82947 */ /* 0x000fec000383ffff */
.L_x_1:
[----:B------:R-:W-:Y:S05]  /*0710*/  BSYNC.RECONVERGENT B0 ;  /* 0x0000000000007941 */ /* 0x000fea0003800200 */
.L_x_0:
[----:B------:R-:W0:Y:S01]  /*0720*/  LDCU UR6, c[0x0][0x390] ;  /* 0x00007200ff0677ac */ /* 0x000e220008000800 */
[----:B------:R-:W-:Y:S01]  /*0730*/  BSSY.RECONVERGENT B0, `(.L_x_6) ;  /* 0x0000016000007945 */ /* 0x000fe20003800200 */
[----:B0-----:R-:W-:-:S13]  /*0740*/  ISETP.GE.AND P0, PT, R7, UR6, PT ;  /* 0x0000000607007c0c */ /* 0x001fda000bf06270 */
[----:B------:R-:W-:Y:S05]  /*0750*/  @P0 BRA `(.L_x_7) ;  /* 0x00000000004c0947 */ /* 0x000fea0003800000 */
[----:B------:R-:W-:Y:S01]  /*0760*/  ISETP.NE.AND P0, PT, R12, R7, PT ;  /* 0x000000070c00720c */ /* 0x000fe20003f05270 */
[----:B------:R-:W-:-:S12]  /*0770*/  BSSY.RECONVERGENT B1, `(.L_x_8) ;  /* 0x0000010000017945 */ /* 0x000fd80003800200 */
[----:B------:R-:W-:Y:S05]  /*0780*/  @!P0 BRA `(.L_x_9) ;  /* 0x0000000000388947 */ /* 0x000fea0003800000 */
[----:B------:R-:W0:Y:S02]  /*0790*/  LDC.64 R8, c[0x0][0x380] ;  /* 0x0000e000ff087b82 */ /* 0x000e240000000a00 */
        /* <DEDUP_REMOVED lines=12> */
[----:B------:R-:W-:-:S07]  /*0860*/  @!P0 MOV R5, R10 ;  /* 0x0000000a00058202 */ /* 0x000fce0000000f00 */
.L_x_9:
[----:B------:R-:W-:Y:S05]  /*0870*/  BSYNC.RECONVERGENT B1 ;  /* 0x0000000000017941 */ /* 0x000fea0003800200 */
.L_x_8:
[----:B0-----:R-:W-:-:S07]  /*0880*/  IADD3 R7, PT, PT, R7, 0x1, RZ ;  /* 0x0000000107077810 */ /* 0x001fce0007ffe0ff */
.L_x_7:
[----:B------:R-:W-:Y:S05]  /*0890*/  BSYNC.RECONVERGENT B0 ;  /* 0x0000000000007941 */ /* 0x000fea0003800200 */
.L_x_6:
[----:B------:R-:W-:-:S13]  /*08a0*/  ISETP.GE.AND P0, PT, R7, UR6, PT ;  /* 0x0000000607007c0c */ /* 0x000fda000bf06270 */
[----:B------:R-:W-:Y:S05]  /*08b0*/  @P0 EXIT ;  /* 0x000000000000094d */ /* 0x000fea0003800000 */
[----:B------:R-:W0:Y:S01]  /*08c0*/  LDCU UR7, c[0x0][0x390] ;  /* 0x00007200ff0777ac */ /* 0x000e220008000800 */
[C---:B------:R-:W-:Y:S01]  /*08d0*/  IADD3 R8, PT, PT, -R7.reuse, UR6, RZ ;  /* 0x0000000607087c10 */ /* 0x040fe2000fffe1ff */
[----:B------:R-:W-:Y:S01]  /*08e0*/  BSSY.RECONVERGENT B0, `(.L_x_10) ;  /* 0x000001e000007945 */ /* 0x000fe20003800200 */
[----:B------:R-:W-:Y:S02]  /*08f0*/  MOV R11, R7 ;  /* 0x00000007000b7202 */ /* 0x000fe40000000f00 */
[----:B------:R-:W-:Y:S02]  /*0900*/  LOP3.LUT P1, R10, R8, 0x3, RZ, 0xc0, !PT ;  /* 0x00000003080a7812 */ /* 0x000fe4000782c0ff */
[----:B0-----:R-:W-:-:S04]  /*0910*/  IADD3 R9, PT, PT, R7, -UR7, RZ ;  /* 0x8000000707097c10 */ /* 0x001fc8000fffe0ff */
[----:B------:R-:W-:-:S07]  /*0920*/  ISETP.GT.U32.AND P0, PT, R9, -0x4, PT ;  /* 0xfffffffc0900780c */ /* 0x000fce0003f04070 */
[----:B------:R-:W-:Y:S06]  /*0930*/  @!P1 BRA `(.L_x_11) ;  /* 0x0000000000609947 */ /* 0x000fec0003800000 */
[----:B------:R-:W0:Y:S01]  /*0940*/  LDC.64 R8, c[0x0][0x380] ;  /* 0x0000e000ff087b82 */ /* 0x000e220000000a00 */
[----:B------:R-:W-:Y:S02]  /*0950*/  IADD3 R10, PT, PT, -R10, RZ, RZ ;  /* 0x000000ff0a0a7210 */ /* 0x000fe40007ffe1ff */
[----:B------:R-:W-:Y:S01]  /*0960*/  MOV R11, R7 ;  /* 0x00000007000b7202 */ /* 0x000fe20000000f00 */
[----:B0-----:R-:W-:-:S03]  /*0970*/  IMAD.WIDE.U32 R8, R7, 0xc, R8 ;  /* 0x0000000c07087825 */ /* 0x001fc600078e0008 */
[----:B------:R-:W-:-:S04]  /*0980*/  IADD3 R8, P1, PT, R8, 0x8, RZ ;  /* 0x0000000808087810 */ /* 0x000fc80007f3e0ff */
[----:B------:R-:W-:-:S09]  /*0990*/  IADD3.X R9, PT, PT, RZ, R9, RZ, P1, !PT ;  /* 0x00000009ff097210 */ /* 0x000fd20000ffe4ff */
.L_x_12:
        /* <DEDUP_REMOVED lines=18> */
.L_x_11:
[----:B------:R-:W-:Y:S05]  /*0ac0*/  BSYNC.RECONVERGENT B0 ;  /* 0x0000000000007941 */ /* 0x000fea0003800200 */
.L_x_10:
[----:B------:R-:W-:Y:S05]  /*0ad0*/  @P0 EXIT ;  /* 0x000000000000094d */ /* 0x000fea0003800000 */
[C---:B------:R-:W-:Y:S02]  /*0ae0*/  IADD3 R7, PT, PT, R11.reuse, -UR7, RZ ;  /* 0x800000070b077c10 */ /* 0x040fe4000fffe0ff */
[----:B------:R-:W-:-:S07]  /*0af0*/  IADD3 R11, PT, PT, R11, 0x1, RZ ;  /* 0x000000010b0b7810 */ /* 0x000fce0007ffe0ff */
.L_x_13:
[----:B0-----:R-:W0:Y:S01]  /*0b00*/  LDC.64 R8, c[0x0][0x380] ;  /* 0x0000e000ff087b82 */ /* 0x001e220000000a00 */
[----:B------:R-:W-:-:S05]  /*0b10*/  IADD3 R19, PT, PT, R11, -0x1, RZ ;  /* 0xffffffff0b137810 */ /* 0x000fca0007ffe0ff */
        /* <DEDUP_REMOVED lines=39> */
[----:B0-----:R-:W4:Y:S01]  /*0d90*/  LDG.E R19, desc[UR4][R8.64+0x2c] ;  /* 0x00002c0408137981 */ /* 0x001f22000c1e1900 */
[----:B------:R-:W-:-:S02]  /*0da0*/  @!P0 MOV R5, R12 ;  /* 0x0000000c00058202 */ /* 0x000fc40000000f00 */
[----:B------:R-:W-:-:S04]  /*0db0*/  IADD3 R7, PT, PT, R7, 0x4, RZ ;  /* 0x0000000407077810 */ /* 0x000fc80007ffe0ff */
[----:B------:R-:W-:Y:S01]  /*0dc0*/  ISETP.NE.AND P1, PT, R7, RZ, PT ;  /* 0x000000ff0700720c */ /* 0x000fe20003f25270 */
[----:B--2---:R-:W-:Y:S01]  /*0dd0*/  FADD R17, R4, -R17 ;  /* 0x8000001104117221 */ /* 0x004fe20000000000 */
[----:B---3--:R-:W-:-:S03]  /*0de0*/  FADD R15, R0, -R15 ;  /* 0x8000000f000f7221 */ /* 0x008fc60000000000 */
[----:B------:R-:W-:Y:S01]  /*0df0*/  FMUL R10, R17, R17 ;  /* 0x00000011110a7220 */ /* 0x000fe20000400000 */
[----:B----4-:R-:W-:-:S03]  /*0e00*/  FADD R19, R6, -R19 ;  /* 0x8000001306137221 */ /* 0x010fc60000000000 */
[----:B------:R-:W-:-:S04]  /*0e10*/  FFMA R10, R15, R15, R10 ;  /* 0x0000000f0f0a7223 */ /* 0x000fc8000000000a */
[----:B------:R-:W-:-:S05]  /*0e20*/  FFMA R10, R19, R19, R10 ;  /* 0x00000013130a7223 */ /* 0x000fca000000000a */
[----:B------:R-:W-:-:S13]  /*0e30*/  FSETP.GEU.AND P0, PT, R10, R5, PT ;  /* 0x000000050a00720b */ /* 0x000fda0003f0e000 */
[C---:B-1----:R-:W-:Y:S02]  /*0e40*/  @!P0 IADD3 R13, PT, PT, R11.reuse, 0x2, RZ ;  /* 0x000000020b0d8810 */ /* 0x042fe40007ffe0ff */
[----:B------:R-:W-:Y:S02]  /*0e50*/  @!P0 MOV R5, R10 ;  /* 0x0000000a00058202 */ /* 0x000fe40000000f00 */
[----:B------:R-:W-:Y:S01]  /*0e60*/  IADD3 R11, PT, PT, R11, 0x4, RZ ;  /* 0x000000040b0b7810 */ /* 0x000fe20007ffe0ff */
[----:B------:R0:W-:Y:S01]  /*0e70*/  @!P0 STG.E desc[UR4][R2.64], R13 ;  /* 0x0000000d02008986 */ /* 0x0001e2000c101904 */
[----:B------:R-:W-:Y:S05]  /*0e80*/  @P1 BRA `(.L_x_13) ;  /* 0xfffffffc001c1947 */ /* 0x000fea000383ffff */
[----:B------:R-:W-:Y:S05]  /*0e90*/  EXIT ;  /* 0x000000000000794d */ /* 0x000fea0003800000 */
.L_x_14:
[----:B------:R-:W-:-:S00]  /*0ea0*/  BRA `(.L_x_14) ;  /* 0xfffffffc00fc7947 */ /* 0x000fc0000383ffff */
[----:B------:R-:W-:-:S00]  /*0eb0*/  NOP ;  /* 0x0000000000007918 */ /* 0x000fc00000000000 */
        /* <DEDUP_REMOVED lines=12> */
.L_x_15:


//--------------------- .nv.shared.reserved.0     --------------------------
	.section	.nv.shared.reserved.0,"aw",@nobits
	.weak		__nv_reservedSMEM_offset_0_alias
	.size		__nv_reservedSMEM_offset_0_alias, 0, 64
	.other		__nv_reservedSMEM_offset_0_alias,@"STO_CUDA_RESERVED_SHARED STV_DEFAULT"
__nv_reservedSMEM_offset_0_alias:
	.zero		0
	.zero		64


//--------------------- .nv.constant0._Z20KNearestNeighborsGPUP6float3Pii --------------------------
	.section	.nv.constant0._Z20KNearestNeighborsGPUP6float3Pii,"a",@progbits
	.sectionflags	@""
	.align	4
.nv.constant0._Z20KNearestNeighborsGPUP6float3Pii:
	.zero		916


//--------------------- SYMBOLS --------------------------

	.type		.nv.reservedSmem.offset0,@object
	.size		.nv.reservedSmem.offset0,0x4
